	.headerflags	@"EF_CUDA_TEXMODE_UNIFIED EF_CUDA_64BIT_ADDRESS EF_CUDA_ACCELERATORS EF_CUDA_SM90 EF_CUDA_VIRTUAL_SM(EF_CUDA_SM90)"
	.elftype	@"ET_EXEC"


//--------------------- .nv.info                  --------------------------
	.section	.nv.info,"",@"SHT_CUDA_INFO"
	.align	4


	//----- nvinfo : EIATTR_REGCOUNT
	.align		4
        /*0000*/ 	.byte	0x04, 0x2f
        /*0002*/ 	.short	(.L_1 - .L_0)
	.align		4
.L_0:
        /*0004*/ 	.word	index@(triton_poi_fused_mul_relu_5)
        /*0008*/ 	.word	0x00000010


	//----- nvinfo : EIATTR_MIN_STACK_SIZE
	.align		4
.L_1:
        /*000c*/ 	.byte	0x04, 0x12
        /*000e*/ 	.short	(.L_3 - .L_2)
	.align		4
.L_2:
        /*0010*/ 	.word	index@(triton_poi_fused_mul_relu_5)
        /*0014*/ 	.word	0x00000000


	//----- nvinfo : EIATTR_FRAME_SIZE
	.align		4
.L_3:
        /*0018*/ 	.byte	0x04, 0x11
        /*001a*/ 	.short	(.L_5 - .L_4)
	.align		4
.L_4:
        /*001c*/ 	.word	index@(triton_poi_fused_mul_relu_5)
        /*0020*/ 	.word	0x00000000


	//----- nvinfo : EIATTR_MIN_STACK_SIZE
	.align		4
.L_5:
        /*0024*/ 	.byte	0x04, 0x12
        /*0026*/ 	.short	(.L_7 - .L_6)
	.align		4
.L_6:
        /*0028*/ 	.word	index@(triton_poi_fused_mul_relu_5)
        /*002c*/ 	.word	0x00000000
.L_7:


//--------------------- .nv.info.triton_poi_fused_mul_relu_5 --------------------------
	.section	.nv.info.triton_poi_fused_mul_relu_5,"",@"SHT_CUDA_INFO"
	.sectionflags	@""
	.align	4


	//----- nvinfo : EIATTR_CUDA_API_VERSION
	.align		4
        /*0000*/ 	.byte	0x04, 0x37
        /*0002*/ 	.short	(.L_9 - .L_8)
.L_8:
        /*0004*/ 	.word	0x0000007c


	//----- nvinfo : EIATTR_KPARAM_INFO
	.align		4
.L_9:
        /*0008*/ 	.byte	0x04, 0x17
        /*000a*/ 	.short	(.L_11 - .L_10)
.L_10:
        /*000c*/ 	.word	0x00000000
        /*0010*/ 	.short	0x0004
        /*0012*/ 	.short	0x0020
        /*0014*/ 	.byte	0x00, 0xf0, 0x11, 0x00


	//----- nvinfo : EIATTR_KPARAM_INFO
	.align		4
.L_11:
        /*0018*/ 	.byte	0x04, 0x17
        /*001a*/ 	.short	(.L_13 - .L_12)
.L_12:
        /*001c*/ 	.word	0x00000000
        /*0020*/ 	.short	0x0003
        /*0022*/ 	.short	0x0018
        /*0024*/ 	.byte	0x00, 0xf4, 0x21, 0x00


	//----- nvinfo : EIATTR_KPARAM_INFO
	.align		4
.L_13:
        /*0028*/ 	.byte	0x04, 0x17
        /*002a*/ 	.short	(.L_15 - .L_14)
.L_14:
        /*002c*/ 	.word	0x00000000
        /*0030*/ 	.short	0x0002
        /*0032*/ 	.short	0x0010
        /*0034*/ 	.byte	0x00, 0xf4, 0x21, 0x00


	//----- nvinfo : EIATTR_KPARAM_INFO
	.align		4
.L_15:
        /*0038*/ 	.byte	0x04, 0x17
        /*003a*/ 	.short	(.L_17 - .L_16)
.L_16:
        /*003c*/ 	.word	0x00000000
        /*0040*/ 	.short	0x0001
        /*0042*/ 	.short	0x0008
        /*0044*/ 	.byte	0x00, 0xf4, 0x21, 0x00


	//----- nvinfo : EIATTR_KPARAM_INFO
	.align		4
.L_17:
        /*0048*/ 	.byte	0x04, 0x17
        /*004a*/ 	.short	(.L_19 - .L_18)
.L_18:
        /*004c*/ 	.word	0x00000000
        /*0050*/ 	.short	0x0000
        /*0052*/ 	.short	0x0000
        /*0054*/ 	.byte	0x00, 0xf4, 0x21, 0x00


	//----- nvinfo : EIATTR_SPARSE_MMA_MASK
	.align		4
.L_19:
        /*0058*/ 	.byte	0x03, 0x50
        /*005a*/ 	.short	0x0000


	//----- nvinfo : EIATTR_MAXREG_COUNT
	.align		4
        /*005c*/ 	.byte	0x03, 0x1b
        /*005e*/ 	.short	0x00ff


	//----- nvinfo : EIATTR_EXIT_INSTR_OFFSETS
	.align		4
        /*0060*/ 	.byte	0x04, 0x1c
        /*0062*/ 	.short	(.L_21 - .L_20)


	//   ....[0]....
.L_20:
        /*0064*/ 	.word	0x00000270


	//   ....[1]....
        /*0068*/ 	.word	0x00000290


	//----- nvinfo : EIATTR_REQNTID
	.align		4
.L_21:
        /*006c*/ 	.byte	0x04, 0x10
        /*006e*/ 	.short	(.L_23 - .L_22)
.L_22:
        /*0070*/ 	.word	0x00000080
        /*0074*/ 	.word	0x00000001
        /*0078*/ 	.word	0x00000001


	//----- nvinfo : EIATTR_CBANK_PARAM_SIZE
	.align		4
.L_23:
        /*007c*/ 	.byte	0x03, 0x19
        /*007e*/ 	.short	0x0024


	//----- nvinfo : EIATTR_PARAM_CBANK
	.align		4
        /*0080*/ 	.byte	0x04, 0x0a
        /*0082*/ 	.short	(.L_25 - .L_24)
	.align		4
.L_24:
        /*0084*/ 	.word	index@(.nv.constant0.triton_poi_fused_mul_relu_5)
        /*0088*/ 	.short	0x0210
        /*008a*/ 	.short	0x0024


	//----- nvinfo : EIATTR_SW_WAR
	.align		4
.L_25:
        /*008c*/ 	.byte	0x04, 0x36
        /*008e*/ 	.short	(.L_27 - .L_26)
.L_26:
        /*0090*/ 	.word	0x00000008
.L_27:


//--------------------- .nv.callgraph             --------------------------
	.section	.nv.callgraph,"",@"SHT_CUDA_CALLGRAPH"
	.align	4
	.sectionentsize	8
	.align		4
        /*0000*/ 	.word	0x00000000
	.align		4
        /*0004*/ 	.word	0xffffffff
	.align		4
        /*0008*/ 	.word	0x00000000
	.align		4
        /*000c*/ 	.word	0xfffffffe
	.align		4
        /*0010*/ 	.word	0x00000000
	.align		4
        /*0014*/ 	.word	0xfffffffd
	.align		4
        /*0018*/ 	.word	0x00000000
	.align		4
        /*001c*/ 	.word	0xfffffffc


//--------------------- .text.triton_poi_fused_mul_relu_5 --------------------------
	.section	.text.triton_poi_fused_mul_relu_5,"ax",@progbits
	.align	128
        .global         triton_poi_fused_mul_relu_5
        .type           triton_poi_fused_mul_relu_5,@function
        .size           triton_poi_fused_mul_relu_5,(.L_x_1 - triton_poi_fused_mul_relu_5)
        .other          triton_poi_fused_mul_relu_5,@"STO_CUDA_ENTRY STV_DEFAULT"
triton_poi_fused_mul_relu_5:
.text.triton_poi_fused_mul_relu_5:
[----:B------:R-:W0:Y:S02]  /*0000*/  LDC R1, c[0x0][0x28] ;  /* 0x00000a00ff017b82 */ /* 0x000e240000000800 */
[----:B------:R-:W1:Y:S01]  /*0010*/  S2R R0, SR_TID.X ;  /* 0x0000000000007919 */ /* 0x000e620000002100 */
[----:B------:R-:W2:Y:S01]  /*0020*/  LDC.64 R4, c[0x0][0x210] ;  /* 0x00008400ff047b82 */ /* 0x000ea20000000a00 */
[----:B------:R-:W-:Y:S01]  /*0030*/  CS2R R10, SRZ ;  /* 0x00000000000a7805 */ /* 0x000fe2000001ff00 */
[----:B------:R-:W-:Y:S01]  /*0040*/  ULDC.64 UR4, c[0x0][0x208] ;  /* 0x0000820000047ab9 */ /* 0x000fe20000000a00 */
[----:B------:R-:W3:Y:S01]  /*0050*/  S2R R9, SR_CTAID.X ;  /* 0x0000000000097919 */ /* 0x000ee20000002500 */
[----:B-1----:R-:W-:-:S05]  /*0060*/  IMAD.SHL.U32 R0, R0, 0x2, RZ ;  /* 0x0000000200007824 */ /* 0x002fca00078e00ff */
[----:B------:R-:W-:-:S05]  /*0070*/  LOP3.LUT R0, R0, 0xfe, RZ, 0xc0, !PT ;  /* 0x000000fe00007812 */ /* 0x000fca00078ec0ff */
[----:B---3--:R-:W-:-:S05]  /*0080*/  IMAD R0, R9, 0x100, R0 ;  /* 0x0000010009007824 */ /* 0x008fca00078e0200 */
[----:B------:R-:W-:Y:S02]  /*0090*/  SHF.R.S32.HI R3, RZ, 0x1f, R0 ;  /* 0x0000001fff037819 */ /* 0x000fe40000011400 */
[----:B------:R-:W-:Y:S02]  /*00a0*/  ISETP.GE.AND P2, PT, R0, 0x100, PT ;  /* 0x000001000000780c */ /* 0x000fe40003f46270 */
[----:B------:R-:W-:-:S04]  /*00b0*/  LEA.HI R3, R3, R0, RZ, 0x6 ;  /* 0x0000000003037211 */ /* 0x000fc800078f30ff */
[----:B------:R-:W-:Y:S02]  /*00c0*/  LOP3.LUT R7, R3, 0xffffffc0, RZ, 0xc0, !PT ;  /* 0xffffffc003077812 */ /* 0x000fe400078ec0ff */
[----:B------:R-:W-:Y:S02]  /*00d0*/  SHF.R.S32.HI R6, RZ, 0x6, R3 ;  /* 0x00000006ff067819 */ /* 0x000fe40000011403 */
[----:B------:R-:W1:Y:S01]  /*00e0*/  LDC.64 R2, c[0x0][0x218] ;  /* 0x00008600ff027b82 */ /* 0x000e620000000a00 */
[----:B------:R-:W-:-:S04]  /*00f0*/  IMAD.IADD R7, R0, 0x1, -R7 ;  /* 0x0000000100077824 */ /* 0x000fc800078e0a07 */
[----:B------:R-:W-:Y:S01]  /*0100*/  IMAD R6, R6, 0x90, R7 ;  /* 0x0000009006067824 */ /* 0x000fe200078e0207 */
[----:B------:R-:W-:-:S03]  /*0110*/  SHF.R.S32.HI R7, RZ, 0x17, R9 ;  /* 0x00000017ff077819 */ /* 0x000fc60000011409 */
[----:B------:R-:W-:Y:S01]  /*0120*/  VIADD R9, R6, 0x50 ;  /* 0x0000005006097836 */ /* 0x000fe20000000000 */
[----:B------:R-:W-:-:S03]  /*0130*/  SGXT R7, R7, 0x1 ;  /* 0x000000010707781a */ /* 0x000fc60000000200 */
[----:B--2---:R-:W-:Y:S01]  /*0140*/  IMAD.WIDE R4, R9, 0x4, R4 ;  /* 0x0000000409047825 */ /* 0x004fe200078e0204 */
[----:B------:R-:W-:Y:S02]  /*0150*/  LEA.HI R7, R7, R0, RZ, 0x2 ;  /* 0x0000000007077211 */ /* 0x000fe400078f10ff */
[----:B------:R-:W-:Y:S01]  /*0160*/  CS2R R12, SRZ ;  /* 0x00000000000c7805 */ /* 0x000fe2000001ff00 */
[----:B------:R-:W2:Y:S01]  /*0170*/  LDC.64 R8, c[0x0][0x228] ;  /* 0x00008a00ff087b82 */ /* 0x000ea20000000a00 */
[----:B------:R3:W4:Y:S01]  /*0180*/  @!P2 LDG.E.64 R10, desc[UR4][R4.64] ;  /* 0x00000004040aa981 */ /* 0x000722000c1e1b00 */
[----:B------:R-:W-:-:S05]  /*0190*/  SHF.R.S32.HI R7, RZ, 0x2, R7 ;  /* 0x00000002ff077819 */ /* 0x000fca0000011407 */
[----:B-1----:R-:W-:Y:S02]  /*01a0*/  IMAD.WIDE R2, R7, 0x4, R2 ;  /* 0x0000000407027825 */ /* 0x002fe400078e0202 */
[----:B------:R-:W3:Y:S03]  /*01b0*/  LDC.64 R6, c[0x0][0x220] ;  /* 0x00008800ff067b82 */ /* 0x000ee60000000a00 */
[----:B------:R-:W5:Y:S04]  /*01c0*/  @!P2 LDG.E.EL R13, desc[UR4][R2.64] ;  /* 0x00000004020da981 */ /* 0x000f68000c2e1900 */
[----:B------:R2:W5:Y:S01]  /*01d0*/  @!P2 LDG.E.EL R12, desc[UR4][R2.64] ;  /* 0x00000004020ca981 */ /* 0x000562000c2e1900 */
[----:B---3--:R-:W-:-:S04]  /*01e0*/  IMAD.WIDE R4, R0, 0x4, R6 ;  /* 0x0000000400047825 */ /* 0x008fc800078e0206 */
[----:B--2---:R-:W-:Y:S01]  /*01f0*/  IMAD.WIDE R2, R0, 0x4, R8 ;  /* 0x0000000400027825 */ /* 0x004fe200078e0208 */
[C---:B----4-:R-:W-:Y:S02]  /*0200*/  FSETP.GEU.AND P0, PT, R10.reuse, RZ, PT ;  /* 0x000000ff0a00720b */ /* 0x050fe40003f0e000 */
[C---:B------:R-:W-:Y:S02]  /*0210*/  FSETP.GEU.AND P1, PT, R11.reuse, RZ, PT ;  /* 0x000000ff0b00720b */ /* 0x040fe40003f2e000 */
[----:B------:R-:W-:Y:S02]  /*0220*/  FSEL R10, R10, RZ, P0 ;  /* 0x000000ff0a0a7208 */ /* 0x000fe40000000000 */
[----:B------:R-:W-:-:S05]  /*0230*/  FSEL R11, R11, RZ, P1 ;  /* 0x000000ff0b0b7208 */ /* 0x000fca0000800000 */
[----:B------:R1:W-:Y:S01]  /*0240*/  @!P2 STG.E.64 desc[UR4][R4.64], R10 ;  /* 0x0000000a0400a986 */ /* 0x0003e2000c101b04 */
[----:B-----5:R-:W-:Y:S01]  /*0250*/  FMUL R6, R10, R13 ;  /* 0x0000000d0a067220 */ /* 0x020fe20000400000 */
[----:B------:R-:W-:Y:S01]  /*0260*/  FMUL R7, R11, R12 ;  /* 0x0000000c0b077220 */ /* 0x000fe20000400000 */
[----:B------:R-:W-:Y:S06]  /*0270*/  @P2 EXIT ;  /* 0x000000000000294d */ /* 0x000fec0003800000 */
[----:B------:R-:W-:Y:S01]  /*0280*/  STG.E.64 desc[UR4][R2.64], R6 ;  /* 0x0000000602007986 */ /* 0x000fe2000c101b04 */
[----:B------:R-:W-:Y:S05]  /*0290*/  EXIT ;  /* 0x000000000000794d */ /* 0x000fea0003800000 */
.L_x_0:
[----:B------:R-:W-:-:S00]  /*02a0*/  BRA `(.L_x_0) ;  /* 0xfffffffc00fc7947 */ /* 0x000fc0000383ffff */
[----:B------:R-:W-:-:S00]  /*02b0*/  NOP ;  /* 0x0000000000007918 */ /* 0x000fc00000000000 */
        /* <DEDUP_REMOVED lines=12> */
.L_x_1:


//--------------------- .nv.constant0.triton_poi_fused_mul_relu_5 --------------------------
	.section	.nv.constant0.triton_poi_fused_mul_relu_5,"a",@progbits
	.sectionflags	@""
	.align	4
.nv.constant0.triton_poi_fused_mul_relu_5:
	.zero		564
